//
// Generated by NVIDIA NVVM Compiler
//
// Compiler Build ID: CL-36424714
// Cuda compilation tools, release 13.0, V13.0.88
// Based on NVVM 20.0.0
//

.version 9.0
.target sm_100
.address_size 64

	// .globl	squareSum
// _ZZ9squareSumE5sdata has been demoted

.visible .entry squareSum(
	.param .u32 squareSum_param_0,
	.param .u32 squareSum_param_1,
	.param .u64 .ptr .align 1 squareSum_param_2,
	.param .u64 .ptr .align 1 squareSum_param_3
)
{
	.reg .pred 	%p<14>;
	.reg .b32 	%r<65>;
	.reg .b32 	%f<105>;
	.reg .b64 	%rd<63>;
	// demoted variable
	.shared .align 4 .b8 _ZZ9squareSumE5sdata[512];
	ld.param.u32 	%r25, [squareSum_param_0];
	ld.param.u32 	%r26, [squareSum_param_1];
	ld.param.u64 	%rd3, [squareSum_param_2];
	ld.param.u64 	%rd2, [squareSum_param_3];
	cvta.to.global.u64 	%rd1, %rd3;
	mov.u32 	%r1, %tid.x;
	mul.lo.s32 	%r2, %r26, %r25;
	setp.ge.u32 	%p1, %r1, %r2;
	mov.f32 	%f104, 0f00000000;
	@%p1 bra 	$L__BB0_14;
	not.b32 	%r27, %r1;
	add.s32 	%r28, %r2, %r27;
	shr.u32 	%r29, %r28, 7;
	add.s32 	%r3, %r29, 1;
	and.b32  	%r4, %r3, 15;
	setp.lt.u32 	%p2, %r28, 1920;
	mov.f32 	%f104, 0f00000000;
	mov.u32 	%r61, %r1;
	@%p2 bra 	$L__BB0_5;
	or.b32  	%r59, %r1, 1024;
	and.b32  	%r30, %r3, 67108848;
	neg.s32 	%r58, %r30;
	mov.f32 	%f104, 0f00000000;
$L__BB0_3:
	.pragma "nounroll";
	add.s32 	%r31, %r59, -1024;
	mul.wide.u32 	%rd4, %r31, 4;
	add.s64 	%rd5, %rd1, %rd4;
	ld.global.f32 	%f18, [%rd5];
	fma.rn.f32 	%f19, %f18, %f18, %f104;
	add.s32 	%r32, %r59, -896;
	mul.wide.u32 	%rd6, %r32, 4;
	add.s64 	%rd7, %rd1, %rd6;
	ld.global.f32 	%f20, [%rd7];
	fma.rn.f32 	%f21, %f20, %f20, %f19;
	add.s32 	%r33, %r59, -768;
	mul.wide.u32 	%rd8, %r33, 4;
	add.s64 	%rd9, %rd1, %rd8;
	ld.global.f32 	%f22, [%rd9];
	fma.rn.f32 	%f23, %f22, %f22, %f21;
	add.s32 	%r34, %r59, -640;
	mul.wide.u32 	%rd10, %r34, 4;
	add.s64 	%rd11, %rd1, %rd10;
	ld.global.f32 	%f24, [%rd11];
	fma.rn.f32 	%f25, %f24, %f24, %f23;
	add.s32 	%r35, %r59, -512;
	mul.wide.u32 	%rd12, %r35, 4;
	add.s64 	%rd13, %rd1, %rd12;
	ld.global.f32 	%f26, [%rd13];
	fma.rn.f32 	%f27, %f26, %f26, %f25;
	add.s32 	%r36, %r59, -384;
	mul.wide.u32 	%rd14, %r36, 4;
	add.s64 	%rd15, %rd1, %rd14;
	ld.global.f32 	%f28, [%rd15];
	fma.rn.f32 	%f29, %f28, %f28, %f27;
	add.s32 	%r37, %r59, -256;
	mul.wide.u32 	%rd16, %r37, 4;
	add.s64 	%rd17, %rd1, %rd16;
	ld.global.f32 	%f30, [%rd17];
	fma.rn.f32 	%f31, %f30, %f30, %f29;
	add.s32 	%r38, %r59, -128;
	mul.wide.u32 	%rd18, %r38, 4;
	add.s64 	%rd19, %rd1, %rd18;
	ld.global.f32 	%f32, [%rd19];
	fma.rn.f32 	%f33, %f32, %f32, %f31;
	add.s32 	%r39, %r59, 896;
	mul.wide.u32 	%rd20, %r59, 4;
	add.s64 	%rd21, %rd1, %rd20;
	ld.global.f32 	%f34, [%rd21];
	fma.rn.f32 	%f35, %f34, %f34, %f33;
	add.s32 	%r40, %r59, 128;
	mul.wide.u32 	%rd22, %r40, 4;
	add.s64 	%rd23, %rd1, %rd22;
	ld.global.f32 	%f36, [%rd23];
	fma.rn.f32 	%f37, %f36, %f36, %f35;
	add.s32 	%r41, %r59, 256;
	mul.wide.u32 	%rd24, %r41, 4;
	add.s64 	%rd25, %rd1, %rd24;
	ld.global.f32 	%f38, [%rd25];
	fma.rn.f32 	%f39, %f38, %f38, %f37;
	add.s32 	%r42, %r59, 384;
	mul.wide.u32 	%rd26, %r42, 4;
	add.s64 	%rd27, %rd1, %rd26;
	ld.global.f32 	%f40, [%rd27];
	fma.rn.f32 	%f41, %f40, %f40, %f39;
	add.s32 	%r43, %r59, 512;
	mul.wide.u32 	%rd28, %r43, 4;
	add.s64 	%rd29, %rd1, %rd28;
	ld.global.f32 	%f42, [%rd29];
	fma.rn.f32 	%f43, %f42, %f42, %f41;
	add.s32 	%r44, %r59, 640;
	mul.wide.u32 	%rd30, %r44, 4;
	add.s64 	%rd31, %rd1, %rd30;
	ld.global.f32 	%f44, [%rd31];
	fma.rn.f32 	%f45, %f44, %f44, %f43;
	add.s32 	%r45, %r59, 768;
	mul.wide.u32 	%rd32, %r45, 4;
	add.s64 	%rd33, %rd1, %rd32;
	ld.global.f32 	%f46, [%rd33];
	fma.rn.f32 	%f47, %f46, %f46, %f45;
	mul.wide.u32 	%rd34, %r39, 4;
	add.s64 	%rd35, %rd1, %rd34;
	ld.global.f32 	%f48, [%rd35];
	fma.rn.f32 	%f104, %f48, %f48, %f47;
	add.s32 	%r59, %r59, 2048;
	add.s32 	%r58, %r58, 16;
	setp.ne.s32 	%p3, %r58, 0;
	@%p3 bra 	$L__BB0_3;
	add.s32 	%r61, %r59, -1024;
$L__BB0_5:
	setp.eq.s32 	%p4, %r4, 0;
	@%p4 bra 	$L__BB0_14;
	and.b32  	%r13, %r3, 7;
	setp.lt.u32 	%p5, %r4, 8;
	@%p5 bra 	$L__BB0_8;
	mul.wide.u32 	%rd36, %r61, 4;
	add.s64 	%rd37, %rd1, %rd36;
	ld.global.f32 	%f50, [%rd37];
	fma.rn.f32 	%f51, %f50, %f50, %f104;
	add.s32 	%r46, %r61, 128;
	mul.wide.u32 	%rd38, %r46, 4;
	add.s64 	%rd39, %rd1, %rd38;
	ld.global.f32 	%f52, [%rd39];
	fma.rn.f32 	%f53, %f52, %f52, %f51;
	add.s32 	%r47, %r61, 256;
	mul.wide.u32 	%rd40, %r47, 4;
	add.s64 	%rd41, %rd1, %rd40;
	ld.global.f32 	%f54, [%rd41];
	fma.rn.f32 	%f55, %f54, %f54, %f53;
	add.s32 	%r48, %r61, 384;
	mul.wide.u32 	%rd42, %r48, 4;
	add.s64 	%rd43, %rd1, %rd42;
	ld.global.f32 	%f56, [%rd43];
	fma.rn.f32 	%f57, %f56, %f56, %f55;
	add.s32 	%r49, %r61, 512;
	mul.wide.u32 	%rd44, %r49, 4;
	add.s64 	%rd45, %rd1, %rd44;
	ld.global.f32 	%f58, [%rd45];
	fma.rn.f32 	%f59, %f58, %f58, %f57;
	add.s32 	%r50, %r61, 640;
	mul.wide.u32 	%rd46, %r50, 4;
	add.s64 	%rd47, %rd1, %rd46;
	ld.global.f32 	%f60, [%rd47];
	fma.rn.f32 	%f61, %f60, %f60, %f59;
	add.s32 	%r51, %r61, 768;
	mul.wide.u32 	%rd48, %r51, 4;
	add.s64 	%rd49, %rd1, %rd48;
	ld.global.f32 	%f62, [%rd49];
	fma.rn.f32 	%f63, %f62, %f62, %f61;
	add.s32 	%r52, %r61, 896;
	mul.wide.u32 	%rd50, %r52, 4;
	add.s64 	%rd51, %rd1, %rd50;
	ld.global.f32 	%f64, [%rd51];
	fma.rn.f32 	%f104, %f64, %f64, %f63;
	add.s32 	%r61, %r61, 1024;
$L__BB0_8:
	setp.eq.s32 	%p6, %r13, 0;
	@%p6 bra 	$L__BB0_14;
	and.b32  	%r16, %r3, 3;
	setp.lt.u32 	%p7, %r13, 4;
	@%p7 bra 	$L__BB0_11;
	mul.wide.u32 	%rd52, %r61, 4;
	add.s64 	%rd53, %rd1, %rd52;
	ld.global.f32 	%f66, [%rd53];
	fma.rn.f32 	%f67, %f66, %f66, %f104;
	add.s32 	%r53, %r61, 128;
	mul.wide.u32 	%rd54, %r53, 4;
	add.s64 	%rd55, %rd1, %rd54;
	ld.global.f32 	%f68, [%rd55];
	fma.rn.f32 	%f69, %f68, %f68, %f67;
	add.s32 	%r54, %r61, 256;
	mul.wide.u32 	%rd56, %r54, 4;
	add.s64 	%rd57, %rd1, %rd56;
	ld.global.f32 	%f70, [%rd57];
	fma.rn.f32 	%f71, %f70, %f70, %f69;
	add.s32 	%r55, %r61, 384;
	mul.wide.u32 	%rd58, %r55, 4;
	add.s64 	%rd59, %rd1, %rd58;
	ld.global.f32 	%f72, [%rd59];
	fma.rn.f32 	%f104, %f72, %f72, %f71;
	add.s32 	%r61, %r61, 512;
$L__BB0_11:
	setp.eq.s32 	%p8, %r16, 0;
	@%p8 bra 	$L__BB0_14;
	neg.s32 	%r63, %r16;
$L__BB0_13:
	.pragma "nounroll";
	mul.wide.u32 	%rd60, %r61, 4;
	add.s64 	%rd61, %rd1, %rd60;
	ld.global.f32 	%f73, [%rd61];
	fma.rn.f32 	%f104, %f73, %f73, %f104;
	add.s32 	%r61, %r61, 128;
	add.s32 	%r63, %r63, 1;
	setp.ne.s32 	%p9, %r63, 0;
	@%p9 bra 	$L__BB0_13;
$L__BB0_14:
	shl.b32 	%r56, %r1, 2;
	mov.u32 	%r57, _ZZ9squareSumE5sdata;
	add.s32 	%r24, %r57, %r56;
	st.shared.f32 	[%r24], %f104;
	bar.sync 	0;
	setp.gt.u32 	%p10, %r1, 63;
	@%p10 bra 	$L__BB0_16;
	ld.shared.f32 	%f74, [%r24+256];
	ld.shared.f32 	%f75, [%r24];
	add.f32 	%f76, %f74, %f75;
	st.shared.f32 	[%r24], %f76;
$L__BB0_16:
	bar.sync 	0;
	setp.gt.u32 	%p11, %r1, 31;
	@%p11 bra 	$L__BB0_20;
	ld.volatile.shared.f32 	%f77, [%r24+128];
	ld.volatile.shared.f32 	%f78, [%r24];
	add.f32 	%f79, %f77, %f78;
	st.volatile.shared.f32 	[%r24], %f79;
	setp.gt.u32 	%p12, %r1, 15;
	@%p12 bra 	$L__BB0_20;
	ld.volatile.shared.f32 	%f80, [%r24+64];
	ld.volatile.shared.f32 	%f81, [%r24];
	add.f32 	%f82, %f80, %f81;
	st.volatile.shared.f32 	[%r24], %f82;
	ld.volatile.shared.f32 	%f83, [%r24+32];
	ld.volatile.shared.f32 	%f84, [%r24];
	add.f32 	%f85, %f83, %f84;
	st.volatile.shared.f32 	[%r24], %f85;
	ld.volatile.shared.f32 	%f86, [%r24+16];
	ld.volatile.shared.f32 	%f87, [%r24];
	add.f32 	%f88, %f86, %f87;
	st.volatile.shared.f32 	[%r24], %f88;
	ld.volatile.shared.f32 	%f89, [%r24+8];
	ld.volatile.shared.f32 	%f90, [%r24];
	add.f32 	%f91, %f89, %f90;
	st.volatile.shared.f32 	[%r24], %f91;
	ld.volatile.shared.f32 	%f92, [%r24+4];
	ld.volatile.shared.f32 	%f93, [%r24];
	add.f32 	%f94, %f92, %f93;
	st.volatile.shared.f32 	[%r24], %f94;
	setp.ne.s32 	%p13, %r1, 0;
	@%p13 bra 	$L__BB0_20;
	ld.volatile.shared.f32 	%f95, [_ZZ9squareSumE5sdata];
	cvta.to.global.u64 	%rd62, %rd2;
	st.global.f32 	[%rd62], %f95;
$L__BB0_20:
	ret;

}


// ===== COMPILED SASS (sm_100) =====

	.target	sm_100

	.elftype	@"ET_EXEC"


//--------------------- .note.nv.tkinfo           --------------------------
	.section	.note.nv.tkinfo,"",@"SHT_NOTE"
	.sectionflags	@"SHF_NOTE_NV_TKINFO"
	.tkinfo
        /*0018*/ 	.word	0x00000002
        /*0030*/ 	.string	""
        /*0030*/ 	.string	"ptxas"
        /*0030*/ 	.string	"Cuda compilation tools, release 13.0, V13.0.88"
        /*0030*/ 	.string	"Build cuda_13.0.r13.0/compiler.36424714_0"
        /*0030*/ 	.string	"-arch sm_100 -m 64 "



//--------------------- .note.nv.cuinfo           --------------------------
	.section	.note.nv.cuinfo,"",@"SHT_NOTE"
	.sectionflags	@"SHF_NOTE_NV_CUINFO"
        /*0018*/ 	.short	0x0002
        /*001a*/ 	.short	0x0064
        /*001c*/ 	.short	0x0082
	.zero		2


//--------------------- .nv.info                  --------------------------
	.section	.nv.info,"",@"SHT_CUDA_INFO"
	.align	4


	//----- nvinfo : EIATTR_REGCOUNT
	.align		4
        /*0000*/ 	.byte	0x04, 0x2f
        /*0002*/ 	.short	(.L_1 - .L_0)
	.align		4
.L_0:
        /*0004*/ 	.word	index@(squareSum)
        /*0008*/ 	.word	0x00000020


	//----- nvinfo : EIATTR_FRAME_SIZE
	.align		4
.L_1:
        /*000c*/ 	.byte	0x04, 0x11
        /*000e*/ 	.short	(.L_3 - .L_2)
	.align		4
.L_2:
        /*0010*/ 	.word	index@(squareSum)
        /*0014*/ 	.word	0x00000000


	//----- nvinfo : EIATTR_MIN_STACK_SIZE
	.align		4
.L_3:
        /*0018*/ 	.byte	0x04, 0x12
        /*001a*/ 	.short	(.L_5 - .L_4)
	.align		4
.L_4:
        /*001c*/ 	.word	index@(squareSum)
        /*0020*/ 	.word	0x00000000
.L_5:


//--------------------- .nv.compat                --------------------------
	.section	.nv.compat,"",@"SHT_CUDA_COMPAT_INFO"
	.align	4
        /*0000*/ 	.byte	0x02, 0x09, 0x00, 0x00, 0x02, 0x02, 0x01, 0x00, 0x02, 0x05, 0x05, 0x00, 0x03, 0x07, 0x01, 0x01
        /*0010*/ 	.byte	0x02, 0x03, 0x00, 0x00, 0x02, 0x06, 0x01, 0x00, 0x04, 0x0b, 0x08, 0x00, 0x09, 0x00, 0x00, 0x00
        /*0020*/ 	.byte	0x00, 0x00, 0x00, 0x00


//--------------------- .nv.info.squareSum        --------------------------
	.section	.nv.info.squareSum,"",@"SHT_CUDA_INFO"
	.sectionflags	@""
	.align	4


	//----- nvinfo : EIATTR_CUDA_API_VERSION
	.align		4
        /*0000*/ 	.byte	0x04, 0x37
        /*0002*/ 	.short	(.L_7 - .L_6)
.L_6:
        /*0004*/ 	.word	0x00000082


	//----- nvinfo : EIATTR_KPARAM_INFO
	.align		4
.L_7:
        /*0008*/ 	.byte	0x04, 0x17
        /*000a*/ 	.short	(.L_9 - .L_8)
.L_8:
        /*000c*/ 	.word	0x00000000
        /*0010*/ 	.short	0x0003
        /*0012*/ 	.short	0x0010
        /*0014*/ 	.byte	0x00, 0xf5, 0x21, 0x00


	//----- nvinfo : EIATTR_KPARAM_INFO
	.align		4
.L_9:
        /*0018*/ 	.byte	0x04, 0x17
        /*001a*/ 	.short	(.L_11 - .L_10)
.L_10:
        /*001c*/ 	.word	0x00000000
        /*0020*/ 	.short	0x0002
        /*0022*/ 	.short	0x0008
        /*0024*/ 	.byte	0x00, 0xf5, 0x21, 0x00


	//----- nvinfo : EIATTR_KPARAM_INFO
	.align		4
.L_11:
        /*0028*/ 	.byte	0x04, 0x17
        /*002a*/ 	.short	(.L_13 - .L_12)
.L_12:
        /*002c*/ 	.word	0x00000000
        /*0030*/ 	.short	0x0001
        /*0032*/ 	.short	0x0004
        /*0034*/ 	.byte	0x00, 0xf0, 0x11, 0x00


	//----- nvinfo : EIATTR_KPARAM_INFO
	.align		4
.L_13:
        /*0038*/ 	.byte	0x04, 0x17
        /*003a*/ 	.short	(.L_15 - .L_14)
.L_14:
        /*003c*/ 	.word	0x00000000
        /*0040*/ 	.short	0x0000
        /*0042*/ 	.short	0x0000
        /*0044*/ 	.byte	0x00, 0xf0, 0x11, 0x00


	//----- nvinfo : EIATTR_SPARSE_MMA_MASK
	.align		4
.L_15:
        /*0048*/ 	.byte	0x03, 0x50
        /*004a*/ 	.short	0x0000


	//----- nvinfo : EIATTR_MAXREG_COUNT
	.align		4
        /*004c*/ 	.byte	0x03, 0x1b
        /*004e*/ 	.short	0x00ff


	//----- nvinfo : EIATTR_NUM_BARRIERS
	.align		4
        /*0050*/ 	.byte	0x02, 0x4c
        /*0052*/ 	.byte	0x01
	.zero		1


	//----- nvinfo : EIATTR_MERCURY_ISA_VERSION
	.align		4
        /*0054*/ 	.byte	0x03, 0x5f
        /*0056*/ 	.short	0x0101


	//----- nvinfo : EIATTR_VRC_CTA_INIT_COUNT
	.align		4
        /*0058*/ 	.byte	0x02, 0x4a
	.zero		1
	.zero		1


	//----- nvinfo : EIATTR_EXIT_INSTR_OFFSETS
	.align		4
        /*005c*/ 	.byte	0x04, 0x1c
        /*005e*/ 	.short	(.L_17 - .L_16)


	//   ....[0]....
.L_16:
        /*0060*/ 	.word	0x00000b70


	//   ....[1]....
        /*0064*/ 	.word	0x00000bd0


	//   ....[2]....
        /*0068*/ 	.word	0x00000d30


	//   ....[3]....
        /*006c*/ 	.word	0x00000d70


	//----- nvinfo : EIATTR_CRS_STACK_SIZE
	.align		4
.L_17:
        /*0070*/ 	.byte	0x04, 0x1e
        /*0072*/ 	.short	(.L_19 - .L_18)
.L_18:
        /*0074*/ 	.word	0x00000000


	//----- nvinfo : EIATTR_CBANK_PARAM_SIZE
	.align		4
.L_19:
        /*0078*/ 	.byte	0x03, 0x19
        /*007a*/ 	.short	0x0018


	//----- nvinfo : EIATTR_PARAM_CBANK
	.align		4
        /*007c*/ 	.byte	0x04, 0x0a
        /*007e*/ 	.short	(.L_21 - .L_20)
	.align		4
.L_20:
        /*0080*/ 	.word	index@(.nv.constant0.squareSum)
        /*0084*/ 	.short	0x0380
        /*0086*/ 	.short	0x0018


	//----- nvinfo : EIATTR_SW_WAR
	.align		4
.L_21:
        /*0088*/ 	.byte	0x04, 0x36
        /*008a*/ 	.short	(.L_23 - .L_22)
.L_22:
        /*008c*/ 	.word	0x00000008
.L_23:


//--------------------- .nv.callgraph             --------------------------
	.section	.nv.callgraph,"",@"SHT_CUDA_CALLGRAPH"
	.align	4
	.sectionentsize	8
	.align		4
        /*0000*/ 	.word	0x00000000
	.align		4
        /*0004*/ 	.word	0xffffffff
	.align		4
        /*0008*/ 	.word	0x00000000
	.align		4
        /*000c*/ 	.word	0xfffffffe
	.align		4
        /*0010*/ 	.word	0x00000000
	.align		4
        /*0014*/ 	.word	0xfffffffd
	.align		4
        /*0018*/ 	.word	0x00000000
	.align		4
        /*001c*/ 	.word	0xfffffffc


//--------------------- .text.squareSum           --------------------------
	.section	.text.squareSum,"ax",@progbits
	.align	128
        .global         squareSum
        .type           squareSum,@function
        .size           squareSum,(.L_x_12 - squareSum)
        .other          squareSum,@"STO_CUDA_ENTRY STV_DEFAULT"
squareSum:
.text.squareSum:
[----:B------:R-:W-:Y:S01]  /*0000*/  LDC R1, c[0x0][0x37c] ;  /* 0x0000df00ff017b82 */ /* 0x000fe20000000800 */
[----:B------:R-:W0:Y:S01]  /*0010*/  S2R R0, SR_TID.X ;  /* 0x0000000000007919 */ /* 0x000e220000002100 */
[----:B------:R-:W1:Y:S01]  /*0020*/  LDCU.64 UR4, c[0x0][0x380] ;  /* 0x00007000ff0477ac */ /* 0x000e620008000a00 */
[----:B------:R-:W-:Y:S01]  /*0030*/  BSSY.RECONVERGENT B0, `(.L_x_0) ;  /* 0x00000a6000007945 */ /* 0x000fe20003800200 */
[----:B------:R-:W-:Y:S01]  /*0040*/  HFMA2 R6, -RZ, RZ, 0, 0 ;  /* 0x00000000ff067431 */ /* 0x000fe200000001ff */
[----:B------:R-:W2:Y:S01]  /*0050*/  LDCU.64 UR8, c[0x0][0x358] ;  /* 0x00006b00ff0877ac */ /* 0x000ea20008000a00 */
[----:B-1----:R-:W-:-:S06]  /*0060*/  UIMAD UR4, UR5, UR4, URZ ;  /* 0x00000004050472a4 */ /* 0x002fcc000f8e02ff */
[----:B0-----:R-:W-:-:S13]  /*0070*/  ISETP.GE.U32.AND P0, PT, R0, UR4, PT ;  /* 0x0000000400007c0c */ /* 0x001fda000bf06070 */
[----:B--2---:R-:W-:Y:S05]  /*0080*/  @P0 BRA `(.L_x_1) ;  /* 0x0000000800800947 */ /* 0x004fea0003800000 */
[-C--:B------:R-:W-:Y:S01]  /*0090*/  LOP3.LUT R2, RZ, R0.reuse, RZ, 0x33, !PT ;  /* 0x00000000ff027212 */ /* 0x080fe200078e33ff */
[----:B------:R-:W-:Y:S01]  /*00a0*/  BSSY.RECONVERGENT B1, `(.L_x_2) ;  /* 0x0000053000017945 */ /* 0x000fe20003800200 */
[----:B------:R-:W-:Y:S02]  /*00b0*/  MOV R6, RZ ;  /* 0x000000ff00067202 */ /* 0x000fe40000000f00 */
[----:B------:R-:W-:Y:S02]  /*00c0*/  IADD3 R2, PT, PT, R2, UR4, RZ ;  /* 0x0000000402027c10 */ /* 0x000fe4000fffe0ff */
[----:B------:R-:W-:Y:S02]  /*00d0*/  MOV R7, R0 ;  /* 0x0000000000077202 */ /* 0x000fe40000000f00 */
[C---:B------:R-:W-:Y:S02]  /*00e0*/  ISETP.GE.U32.AND P0, PT, R2.reuse, 0x780, PT ;  /* 0x000007800200780c */ /* 0x040fe40003f06070 */
[----:B------:R-:W-:-:S04]  /*00f0*/  LEA.HI R3, R2, 0x1, RZ, 0x19 ;  /* 0x0000000102037811 */ /* 0x000fc800078fc8ff */
[----:B------:R-:W-:-:S07]  /*0100*/  LOP3.LUT R4, R3, 0xf, RZ, 0xc0, !PT ;  /* 0x0000000f03047812 */ /* 0x000fce00078ec0ff */
[----:B------:R-:W-:Y:S05]  /*0110*/  @!P0 BRA `(.L_x_3) ;  /* 0x00000004002c8947 */ /* 0x000fea0003800000 */
[----:B------:R-:W-:Y:S01]  /*0120*/  LOP3.LUT R2, R3, 0x3fffff0, RZ, 0xc0, !PT ;  /* 0x03fffff003027812 */ /* 0x000fe200078ec0ff */
[----:B------:R-:W-:Y:S01]  /*0130*/  BSSY.RECONVERGENT B2, `(.L_x_4) ;  /* 0x0000048000027945 */ /* 0x000fe20003800200 */
[----:B------:R-:W-:Y:S02]  /*0140*/  LOP3.LUT R5, R0, 0x400, RZ, 0xfc, !PT ;  /* 0x0000040000057812 */ /* 0x000fe400078efcff */
[----:B------:R-:W-:Y:S02]  /*0150*/  MOV R6, RZ ;  /* 0x000000ff00067202 */ /* 0x000fe40000000f00 */
[----:B------:R-:W-:-:S07]  /*0160*/  IADD3 R2, PT, PT, -R2, RZ, RZ ;  /* 0x000000ff02027210 */ /* 0x000fce0007ffe1ff */
.L_x_5:
[----:B------:R-:W0:Y:S01]  /*0170*/  LDC.64 R12, c[0x0][0x388] ;  /* 0x0000e200ff0c7b82 */ /* 0x000e220000000a00 */
[C---:B------:R-:W-:Y:S02]  /*0180*/  IADD3 R9, PT, PT, R5.reuse, -0x400, RZ ;  /* 0xfffffc0005097810 */ /* 0x040fe40007ffe0ff */
[C---:B------:R-:W-:Y:S02]  /*0190*/  IADD3 R17, PT, PT, R5.reuse, -0x380, RZ ;  /* 0xfffffc8005117810 */ /* 0x040fe40007ffe0ff */
[C---:B------:R-:W-:Y:S02]  /*01a0*/  IADD3 R19, PT, PT, R5.reuse, -0x300, RZ ;  /* 0xfffffd0005137810 */ /* 0x040fe40007ffe0ff */
[C---:B------:R-:W-:Y:S02]  /*01b0*/  IADD3 R25, PT, PT, R5.reuse, -0x280, RZ ;  /* 0xfffffd8005197810 */ /* 0x040fe40007ffe0ff */
[----:B------:R-:W-:Y:S01]  /*01c0*/  IADD3 R15, PT, PT, R5, -0x200, RZ ;  /* 0xfffffe00050f7810 */ /* 0x000fe20007ffe0ff */
[----:B0-----:R-:W-:-:S04]  /*01d0*/  IMAD.WIDE.U32 R8, R9, 0x4, R12 ;  /* 0x0000000409087825 */ /* 0x001fc800078e000c */
[--C-:B------:R-:W-:Y:S01]  /*01e0*/  IMAD.WIDE.U32 R16, R17, 0x4, R12.reuse ;  /* 0x0000000411107825 */ /* 0x100fe200078e000c */
[----:B------:R-:W2:Y:S03]  /*01f0*/  LDG.E R29, desc[UR8][R8.64] ;  /* 0x00000008081d7981 */ /* 0x000ea6000c1e1900 */
[--C-:B------:R-:W-:Y:S01]  /*0200*/  IMAD.WIDE.U32 R18, R19, 0x4, R12.reuse ;  /* 0x0000000413127825 */ /* 0x100fe200078e000c */
[----:B------:R0:W3:Y:S01]  /*0210*/  LDG.E R27, desc[UR8][R16.64] ;  /* 0x00000008101b7981 */ /* 0x0000e2000c1e1900 */
[----:B------:R-:W-:Y:S02]  /*0220*/  IADD3 R11, PT, PT, R5, -0x180, RZ ;  /* 0xfffffe80050b7810 */ /* 0x000fe40007ffe0ff */
[--C-:B------:R-:W-:Y:S01]  /*0230*/  IMAD.WIDE.U32 R24, R25, 0x4, R12.reuse ;  /* 0x0000000419187825 */ /* 0x100fe200078e000c */
[----:B------:R-:W4:Y:S03]  /*0240*/  LDG.E R26, desc[UR8][R18.64] ;  /* 0x00000008121a7981 */ /* 0x000f26000c1e1900 */
[----:B------:R-:W-:Y:S01]  /*0250*/  IMAD.WIDE.U32 R14, R15, 0x4, R12 ;  /* 0x000000040f0e7825 */ /* 0x000fe200078e000c */
[----:B------:R1:W5:Y:S01]  /*0260*/  LDG.E R23, desc[UR8][R24.64] ;  /* 0x0000000818177981 */ /* 0x000362000c1e1900 */
[----:B------:R-:W-:-:S02]  /*0270*/  IADD3 R7, PT, PT, R5, -0x100, RZ ;  /* 0xffffff0005077810 */ /* 0x000fc40007ffe0ff */
[--C-:B------:R-:W-:Y:S01]  /*0280*/  IMAD.WIDE.U32 R10, R11, 0x4, R12.reuse ;  /* 0x000000040b0a7825 */ /* 0x100fe200078e000c */
[----:B------:R1:W5:Y:S01]  /*0290*/  LDG.E R22, desc[UR8][R14.64] ;  /* 0x000000080e167981 */ /* 0x000362000c1e1900 */
[----:B------:R-:W-:Y:S02]  /*02a0*/  IADD3 R21, PT, PT, R5, -0x80, RZ ;  /* 0xffffff8005157810 */ /* 0x000fe40007ffe0ff */
[--C-:B0-----:R-:W-:Y:S02]  /*02b0*/  IMAD.WIDE.U32 R16, R7, 0x4, R12.reuse ;  /* 0x0000000407107825 */ /* 0x101fe400078e000c */
[----:B------:R-:W5:Y:S02]  /*02c0*/  LDG.E R11, desc[UR8][R10.64] ;  /* 0x000000080a0b7981 */ /* 0x000f64000c1e1900 */
[----:B------:R-:W-:Y:S01]  /*02d0*/  IMAD.WIDE.U32 R20, R21, 0x4, R12 ;  /* 0x0000000415147825 */ /* 0x000fe200078e000c */
[----:B-1----:R-:W-:-:S03]  /*02e0*/  IADD3 R25, PT, PT, R5, 0x80, RZ ;  /* 0x0000008005197810 */ /* 0x002fc60007ffe0ff */
[C-C-:B------:R-:W-:Y:S01]  /*02f0*/  IMAD.WIDE.U32 R18, R5.reuse, 0x4, R12.reuse ;  /* 0x0000000405127825 */ /* 0x140fe200078e000c */
[----:B------:R-:W5:Y:S04]  /*0300*/  LDG.E R9, desc[UR8][R20.64] ;  /* 0x0000000814097981 */ /* 0x000f68000c1e1900 */
[----:B------:R0:W5:Y:S01]  /*0310*/  LDG.E R10, desc[UR8][R16.64] ;  /* 0x00000008100a7981 */ /* 0x000162000c1e1900 */
[----:B------:R-:W-:Y:S01]  /*0320*/  IADD3 R7, PT, PT, R5, 0x100, RZ ;  /* 0x0000010005077810 */ /* 0x000fe20007ffe0ff */
[--C-:B------:R-:W-:Y:S01]  /*0330*/  IMAD.WIDE.U32 R24, R25, 0x4, R12.reuse ;  /* 0x0000000419187825 */ /* 0x100fe200078e000c */
[----:B------:R-:W-:Y:S01]  /*0340*/  IADD3 R28, PT, PT, R5, 0x180, RZ ;  /* 0x00000180051c7810 */ /* 0x000fe20007ffe0ff */
[----:B------:R1:W5:Y:S02]  /*0350*/  LDG.E R8, desc[UR8][R18.64] ;  /* 0x0000000812087981 */ /* 0x000364000c1e1900 */
[----:B------:R-:W-:-:S02]  /*0360*/  IMAD.WIDE.U32 R14, R7, 0x4, R12 ;  /* 0x00000004070e7825 */ /* 0x000fc400078e000c */
[----:B------:R1:W5:Y:S02]  /*0370*/  LDG.E R7, desc[UR8][R24.64] ;  /* 0x0000000818077981 */ /* 0x000364000c1e1900 */
[----:B0-----:R-:W-:Y:S01]  /*0380*/  IMAD.WIDE.U32 R16, R28, 0x4, R12 ;  /* 0x000000041c107825 */ /* 0x001fe200078e000c */
[C---:B------:R-:W-:Y:S01]  /*0390*/  IADD3 R28, PT, PT, R5.reuse, 0x200, RZ ;  /* 0x00000200051c7810 */ /* 0x040fe20007ffe0ff */
[----:B------:R-:W5:Y:S01]  /*03a0*/  LDG.E R14, desc[UR8][R14.64] ;  /* 0x000000080e0e7981 */ /* 0x000f62000c1e1900 */
[----:B------:R-:W-:-:S03]  /*03b0*/  IADD3 R21, PT, PT, R5, 0x280, RZ ;  /* 0x0000028005157810 */ /* 0x000fc60007ffe0ff */
[--C-:B-1----:R-:W-:Y:S01]  /*03c0*/  IMAD.WIDE.U32 R18, R28, 0x4, R12.reuse ;  /* 0x000000041c127825 */ /* 0x102fe200078e000c */
[----:B------:R-:W5:Y:S01]  /*03d0*/  LDG.E R16, desc[UR8][R16.64] ;  /* 0x0000000810107981 */ /* 0x000f62000c1e1900 */
[----:B------:R-:W-:Y:S02]  /*03e0*/  IADD3 R25, PT, PT, R5, 0x300, RZ ;  /* 0x0000030005197810 */ /* 0x000fe40007ffe0ff */
[--C-:B------:R-:W-:Y:S01]  /*03f0*/  IMAD.WIDE.U32 R20, R21, 0x4, R12.reuse ;  /* 0x0000000415147825 */ /* 0x100fe200078e000c */
[----:B------:R-:W-:Y:S01]  /*0400*/  IADD3 R28, PT, PT, R5, 0x380, RZ ;  /* 0x00000380051c7810 */ /* 0x000fe20007ffe0ff */
[----:B------:R-:W5:Y:S02]  /*0410*/  LDG.E R18, desc[UR8][R18.64] ;  /* 0x0000000812127981 */ /* 0x000f64000c1e1900 */
[--C-:B------:R-:W-:Y:S02]  /*0420*/  IMAD.WIDE.U32 R24, R25, 0x4, R12.reuse ;  /* 0x0000000419187825 */ /* 0x100fe400078e000c */
[----:B------:R-:W5:Y:S02]  /*0430*/  LDG.E R20, desc[UR8][R20.64] ;  /* 0x0000000814147981 */ /* 0x000f64000c1e1900 */
[----:B------:R-:W-:-:S02]  /*0440*/  IMAD.WIDE.U32 R12, R28, 0x4, R12 ;  /* 0x000000041c0c7825 */ /* 0x000fc400078e000c */
[----:B------:R-:W5:Y:S04]  /*0450*/  LDG.E R24, desc[UR8][R24.64] ;  /* 0x0000000818187981 */ /* 0x000f68000c1e1900 */
[----:B------:R-:W5:Y:S01]  /*0460*/  LDG.E R12, desc[UR8][R12.64] ;  /* 0x000000080c0c7981 */ /* 0x000f62000c1e1900 */
[----:B------:R-:W-:-:S04]  /*0470*/  IADD3 R2, PT, PT, R2, 0x10, RZ ;  /* 0x0000001002027810 */ /* 0x000fc80007ffe0ff */
[----:B------:R-:W-:Y:S02]  /*0480*/  ISETP.NE.AND P0, PT, R2, RZ, PT ;  /* 0x000000ff0200720c */ /* 0x000fe40003f05270 */
[----:B------:R-:W-:Y:S01]  /*0490*/  IADD3 R5, PT, PT, R5, 0x800, RZ ;  /* 0x0000080005057810 */ /* 0x000fe20007ffe0ff */
[----:B--2---:R-:W-:-:S04]  /*04a0*/  FFMA R6, R29, R29, R6 ;  /* 0x0000001d1d067223 */ /* 0x004fc80000000006 */
[----:B---3--:R-:W-:-:S04]  /*04b0*/  FFMA R27, R27, R27, R6 ;  /* 0x0000001b1b1b7223 */ /* 0x008fc80000000006 */
[----:B----4-:R-:W-:-:S04]  /*04c0*/  FFMA R26, R26, R26, R27 ;  /* 0x0000001a1a1a7223 */ /* 0x010fc8000000001b */
[----:B-----5:R-:W-:-:S04]  /*04d0*/  FFMA R23, R23, R23, R26 ;  /* 0x0000001717177223 */ /* 0x020fc8000000001a */
[----:B------:R-:W-:-:S04]  /*04e0*/  FFMA R22, R22, R22, R23 ;  /* 0x0000001616167223 */ /* 0x000fc80000000017 */
        /* <DEDUP_REMOVED lines=10> */
[----:B------:R-:W-:Y:S01]  /*0590*/  FFMA R6, R12, R12, R7 ;  /* 0x0000000c0c067223 */ /* 0x000fe20000000007 */
[----:B------:R-:W-:Y:S06]  /*05a0*/  @P0 BRA `(.L_x_5) ;  /* 0xfffffff800f00947 */ /* 0x000fec000383ffff */
[----:B------:R-:W-:Y:S05]  /*05b0*/  BSYNC.RECONVERGENT B2 ;  /* 0x0000000000027941 */ /* 0x000fea0003800200 */
.L_x_4:
[----:B------:R-:W-:-:S07]  /*05c0*/  IADD3 R7, PT, PT, R5, -0x400, RZ ;  /* 0xfffffc0005077810 */ /* 0x000fce0007ffe0ff */
.L_x_3:
[----:B------:R-:W-:Y:S05]  /*05d0*/  BSYNC.RECONVERGENT B1 ;  /* 0x0000000000017941 */ /* 0x000fea0003800200 */
.L_x_2:
[----:B------:R-:W-:-:S13]  /*05e0*/  ISETP.NE.AND P0, PT, R4, RZ, PT ;  /* 0x000000ff0400720c */ /* 0x000fda0003f05270 */
[----:B------:R-:W-:Y:S05]  /*05f0*/  @!P0 BRA `(.L_x_1) ;  /* 0x0000000400248947 */ /* 0x000fea0003800000 */
[----:B------:R-:W-:Y:S01]  /*0600*/  ISETP.GE.U32.AND P0, PT, R4, 0x8, PT ;  /* 0x000000080400780c */ /* 0x000fe20003f06070 */
[----:B------:R-:W-:Y:S01]  /*0610*/  BSSY.RECONVERGENT B1, `(.L_x_6) ;  /* 0x0000025000017945 */ /* 0x000fe20003800200 */
[----:B------:R-:W-:-:S04]  /*0620*/  LOP3.LUT R22, R3, 0x7, RZ, 0xc0, !PT ;  /* 0x0000000703167812 */ /* 0x000fc800078ec0ff */
[----:B------:R-:W-:-:S07]  /*0630*/  ISETP.NE.AND P1, PT, R22, RZ, PT ;  /* 0x000000ff1600720c */ /* 0x000fce0003f25270 */
[----:B------:R-:W-:Y:S06]  /*0640*/  @!P0 BRA `(.L_x_7) ;  /* 0x0000000000848947 */ /* 0x000fec0003800000 */
[----:B------:R-:W0:Y:S01]  /*0650*/  LDC.64 R4, c[0x0][0x388] ;  /* 0x0000e200ff047b82 */ /* 0x000e220000000a00 */
[C---:B------:R-:W-:Y:S02]  /*0660*/  IADD3 R17, PT, PT, R7.reuse, 0x80, RZ ;  /* 0x0000008007117810 */ /* 0x040fe40007ffe0ff */
[C---:B------:R-:W-:Y:S02]  /*0670*/  IADD3 R19, PT, PT, R7.reuse, 0x100, RZ ;  /* 0x0000010007137810 */ /* 0x040fe40007ffe0ff */
[C---:B------:R-:W-:Y:S02]  /*0680*/  IADD3 R21, PT, PT, R7.reuse, 0x180, RZ ;  /* 0x0000018007157810 */ /* 0x040fe40007ffe0ff */
[C---:B------:R-:W-:Y:S02]  /*0690*/  IADD3 R13, PT, PT, R7.reuse, 0x200, RZ ;  /* 0x00000200070d7810 */ /* 0x040fe40007ffe0ff */
[C---:B------:R-:W-:Y:S01]  /*06a0*/  IADD3 R15, PT, PT, R7.reuse, 0x280, RZ ;  /* 0x00000280070f7810 */ /* 0x040fe20007ffe0ff */
[----:B0-----:R-:W-:-:S04]  /*06b0*/  IMAD.WIDE.U32 R10, R7, 0x4, R4 ;  /* 0x00000004070a7825 */ /* 0x001fc800078e0004 */
[--C-:B------:R-:W-:Y:S01]  /*06c0*/  IMAD.WIDE.U32 R16, R17, 0x4, R4.reuse ;  /* 0x0000000411107825 */ /* 0x100fe200078e0004 */
[----:B------:R0:W2:Y:S03]  /*06d0*/  LDG.E R9, desc[UR8][R10.64] ;  /* 0x000000080a097981 */ /* 0x0000a6000c1e1900 */
[--C-:B------:R-:W-:Y:S01]  /*06e0*/  IMAD.WIDE.U32 R18, R19, 0x4, R4.reuse ;  /* 0x0000000413127825 */ /* 0x100fe200078e0004 */
[----:B------:R-:W3:Y:S03]  /*06f0*/  LDG.E R2, desc[UR8][R16.64] ;  /* 0x0000000810027981 */ /* 0x000ee6000c1e1900 */
[--C-:B------:R-:W-:Y:S01]  /*0700*/  IMAD.WIDE.U32 R20, R21, 0x4, R4.reuse ;  /* 0x0000000415147825 */ /* 0x100fe200078e0004 */
[----:B------:R-:W4:Y:S03]  /*0710*/  LDG.E R8, desc[UR8][R18.64] ;  /* 0x0000000812087981 */ /* 0x000f26000c1e1900 */
[--C-:B------:R-:W-:Y:S01]  /*0720*/  IMAD.WIDE.U32 R12, R13, 0x4, R4.reuse ;  /* 0x000000040d0c7825 */ /* 0x100fe200078e0004 */
[----:B------:R-:W-:Y:S01]  /*0730*/  IADD3 R23, PT, PT, R7, 0x300, RZ ;  /* 0x0000030007177810 */ /* 0x000fe20007ffe0ff */
[----:B------:R-:W5:Y:S02]  /*0740*/  LDG.E R20, desc[UR8][R20.64] ;  /* 0x0000000814147981 */ /* 0x000f64000c1e1900 */
[--C-:B------:R-:W-:Y:S01]  /*0750*/  IMAD.WIDE.U32 R14, R15, 0x4, R4.reuse ;  /* 0x000000040f0e7825 */ /* 0x100fe200078e0004 */
[----:B------:R-:W-:Y:S01]  /*0760*/  IADD3 R25, PT, PT, R7, 0x380, RZ ;  /* 0x0000038007197810 */ /* 0x000fe20007ffe0ff */
[----:B------:R-:W5:Y:S02]  /*0770*/  LDG.E R12, desc[UR8][R12.64] ;  /* 0x000000080c0c7981 */ /* 0x000f64000c1e1900 */
[----:B0-----:R-:W-:-:S02]  /*0780*/  IMAD.WIDE.U32 R10, R23, 0x4, R4 ;  /* 0x00000004170a7825 */ /* 0x001fc400078e0004 */
[----:B------:R-:W5:Y:S02]  /*0790*/  LDG.E R14, desc[UR8][R14.64] ;  /* 0x000000080e0e7981 */ /* 0x000f64000c1e1900 */
[----:B------:R-:W-:Y:S02]  /*07a0*/  IMAD.WIDE.U32 R4, R25, 0x4, R4 ;  /* 0x0000000419047825 */ /* 0x000fe400078e0004 */
[----:B------:R-:W5:Y:S04]  /*07b0*/  LDG.E R10, desc[UR8][R10.64] ;  /* 0x000000080a0a7981 */ /* 0x000f68000c1e1900 */
[----:B------:R-:W5:Y:S01]  /*07c0*/  LDG.E R4, desc[UR8][R4.64] ;  /* 0x0000000804047981 */ /* 0x000f62000c1e1900 */
        /* <DEDUP_REMOVED lines=8> */
[----:B------:R-:W-:-:S07]  /*0850*/  FFMA R6, R4, R4, R9 ;  /* 0x0000000404067223 */ /* 0x000fce0000000009 */
.L_x_7:
[----:B------:R-:W-:Y:S05]  /*0860*/  BSYNC.RECONVERGENT B1 ;  /* 0x0000000000017941 */ /* 0x000fea0003800200 */
.L_x_6:
        /* <DEDUP_REMOVED lines=9> */
[C---:B------:R-:W-:Y:S01]  /*0900*/  IADD3 R13, PT, PT, R7.reuse, 0x180, RZ ;  /* 0x00000180070d7810 */ /* 0x040fe20007ffe0ff */
[----:B0-----:R-:W-:-:S04]  /*0910*/  IMAD.WIDE.U32 R4, R7, 0x4, R2 ;  /* 0x0000000407047825 */ /* 0x001fc800078e0002 */
[--C-:B------:R-:W-:Y:S02]  /*0920*/  IMAD.WIDE.U32 R8, R9, 0x4, R2.reuse ;  /* 0x0000000409087825 */ /* 0x100fe400078e0002 */
[----:B------:R-:W2:Y:S02]  /*0930*/  LDG.E R5, desc[UR8][R4.64] ;  /* 0x0000000804057981 */ /* 0x000ea4000c1e1900 */
[--C-:B------:R-:W-:Y:S02]  /*0940*/  IMAD.WIDE.U32 R10, R11, 0x4, R2.reuse ;  /* 0x000000040b0a7825 */ /* 0x100fe400078e0002 */
[----:B------:R-:W3:Y:S02]  /*0950*/  LDG.E R9, desc[UR8][R8.64] ;  /* 0x0000000808097981 */ /* 0x000ee4000c1e1900 */
[----:B------:R-:W-:Y:S02]  /*0960*/  IMAD.WIDE.U32 R2, R13, 0x4, R2 ;  /* 0x000000040d027825 */ /* 0x000fe400078e0002 */
[----:B------:R-:W4:Y:S04]  /*0970*/  LDG.E R11, desc[UR8][R10.64] ;  /* 0x000000080a0b7981 */ /* 0x000f28000c1e1900 */
[----:B------:R-:W5:Y:S01]  /*0980*/  LDG.E R3, desc[UR8][R2.64] ;  /* 0x0000000802037981 */ /* 0x000f62000c1e1900 */
[----:B------:R-:W-:Y:S01]  /*0990*/  IADD3 R7, PT, PT, R7, 0x200, RZ ;  /* 0x0000020007077810 */ /* 0x000fe20007ffe0ff */
[----:B--2---:R-:W-:-:S04]  /*09a0*/  FFMA R6, R5, R5, R6 ;  /* 0x0000000505067223 */ /* 0x004fc80000000006 */
[----:B---3--:R-:W-:-:S04]  /*09b0*/  FFMA R6, R9, R9, R6 ;  /* 0x0000000909067223 */ /* 0x008fc80000000006 */
[----:B----4-:R-:W-:-:S04]  /*09c0*/  FFMA R6, R11, R11, R6 ;  /* 0x0000000b0b067223 */ /* 0x010fc80000000006 */
[----:B-----5:R-:W-:-:S07]  /*09d0*/  FFMA R6, R3, R3, R6 ;  /* 0x0000000303067223 */ /* 0x020fce0000000006 */
.L_x_9:
[----:B------:R-:W-:Y:S05]  /*09e0*/  BSYNC.RECONVERGENT B1 ;  /* 0x0000000000017941 */ /* 0x000fea0003800200 */
.L_x_8:
[----:B------:R-:W-:Y:S05]  /*09f0*/  @!P1 BRA `(.L_x_1) ;  /* 0x0000000000249947 */ /* 0x000fea0003800000 */
[----:B------:R-:W0:Y:S01]  /*0a00*/  LDC.64 R4, c[0x0][0x388] ;  /* 0x0000e200ff047b82 */ /* 0x000e220000000a00 */
[----:B------:R-:W-:-:S07]  /*0a10*/  IADD3 R12, PT, PT, -R12, RZ, RZ ;  /* 0x000000ff0c0c7210 */ /* 0x000fce0007ffe1ff */
.L_x_10:
[----:B0-----:R-:W-:-:S06]  /*0a20*/  IMAD.WIDE.U32 R2, R7, 0x4, R4 ;  /* 0x0000000407027825 */ /* 0x001fcc00078e0004 */
[----:B------:R-:W2:Y:S01]  /*0a30*/  LDG.E R3, desc[UR8][R2.64] ;  /* 0x0000000802037981 */ /* 0x000ea2000c1e1900 */
[----:B------:R-:W-:Y:S02]  /*0a40*/  IADD3 R12, PT, PT, R12, 0x1, RZ ;  /* 0x000000010c0c7810 */ /* 0x000fe40007ffe0ff */
[----:B------:R-:W-:Y:S02]  /*0a50*/  IADD3 R7, PT, PT, R7, 0x80, RZ ;  /* 0x0000008007077810 */ /* 0x000fe40007ffe0ff */
[----:B------:R-:W-:Y:S01]  /*0a60*/  ISETP.NE.AND P0, PT, R12, RZ, PT ;  /* 0x000000ff0c00720c */ /* 0x000fe20003f05270 */
[----:B--2---:R-:W-:-:S12]  /*0a70*/  FFMA R6, R3, R3, R6 ;  /* 0x0000000303067223 */ /* 0x004fd80000000006 */
[----:B------:R-:W-:Y:S05]  /*0a80*/  @P0 BRA `(.L_x_10) ;  /* 0xfffffffc00e40947 */ /* 0x000fea000383ffff */
.L_x_1:
[----:B------:R-:W-:Y:S05]  /*0a90*/  BSYNC.RECONVERGENT B0 ;  /* 0x0000000000007941 */ /* 0x000fea0003800200 */
.L_x_0:
[----:B------:R-:W0:Y:S01]  /*0aa0*/  S2UR UR6, SR_CgaCtaId ;  /* 0x00000000000679c3 */ /* 0x000e220000008800 */
[----:B------:R-:W-:Y:S01]  /*0ab0*/  UMOV UR5, 0x400 ;  /* 0x0000040000057882 */ /* 0x000fe20000000000 */
[C---:B------:R-:W-:Y:S02]  /*0ac0*/  ISETP.GT.U32.AND P0, PT, R0.reuse, 0x3f, PT ;  /* 0x0000003f0000780c */ /* 0x040fe40003f04070 */
[----:B------:R-:W-:Y:S01]  /*0ad0*/  ISETP.GT.U32.AND P1, PT, R0, 0x1f, PT ;  /* 0x0000001f0000780c */ /* 0x000fe20003f24070 */
[----:B0-----:R-:W-:-:S06]  /*0ae0*/  ULEA UR5, UR6, UR5, 0x18 ;  /* 0x0000000506057291 */ /* 0x001fcc000f8ec0ff */
[----:B------:R-:W-:-:S05]  /*0af0*/  LEA R3, R0, UR5, 0x2 ;  /* 0x0000000500037c11 */ /* 0x000fca000f8e10ff */
[----:B------:R-:W-:Y:S01]  /*0b00*/  STS [R3], R6 ;  /* 0x0000000603007388 */ /* 0x000fe20000000800 */
[----:B------:R-:W-:Y:S06]  /*0b10*/  BAR.SYNC.DEFER_BLOCKING 0x0 ;  /* 0x0000000000007b1d */ /* 0x000fec0000010000 */
[----:B------:R-:W-:Y:S04]  /*0b20*/  @!P0 LDS R2, [R3+0x100] ;  /* 0x0001000003028984 */ /* 0x000fe80000000800 */
[----:B------:R-:W0:Y:S02]  /*0b30*/  @!P0 LDS R5, [R3] ;  /* 0x0000000003058984 */ /* 0x000e240000000800 */
[----:B0-----:R-:W-:-:S05]  /*0b40*/  @!P0 FADD R2, R2, R5 ;  /* 0x0000000502028221 */ /* 0x001fca0000000000 */
[----:B------:R0:W-:Y:S01]  /*0b50*/  @!P0 STS [R3], R2 ;  /* 0x0000000203008388 */ /* 0x0001e20000000800 */
[----:B------:R-:W-:Y:S06]  /*0b60*/  BAR.SYNC.DEFER_BLOCKING 0x0 ;  /* 0x0000000000007b1d */ /* 0x000fec0000010000 */
[----:B------:R-:W-:Y:S05]  /*0b70*/  @P1 EXIT ;  /* 0x000000000000194d */ /* 0x000fea0003800000 */
[----:B0-----:R-:W-:Y:S01]  /*0b80*/  LDS R2, [R3+0x80] ;  /* 0x0000800003027984 */ /* 0x001fe20000000800 */
[----:B------:R-:W-:-:S03]  /*0b90*/  ISETP.GT.U32.AND P0, PT, R0, 0xf, PT ;  /* 0x0000000f0000780c */ /* 0x000fc60003f04070 */
[----:B------:R-:W0:Y:S02]  /*0ba0*/  LDS R5, [R3] ;  /* 0x0000000003057984 */ /* 0x000e240000000800 */
[----:B0-----:R-:W-:-:S05]  /*0bb0*/  FADD R2, R2, R5 ;  /* 0x0000000502027221 */ /* 0x001fca0000000000 */
[----:B------:R0:W-:Y:S03]  /*0bc0*/  STS [R3], R2 ;  /* 0x0000000203007388 */ /* 0x0001e60000000800 */
[----:B------:R-:W-:Y:S05]  /*0bd0*/  @P0 EXIT ;  /* 0x000000000000094d */ /* 0x000fea0003800000 */
[----:B0-----:R-:W-:Y:S01]  /*0be0*/  LDS R2, [R3+0x40] ;  /* 0x0000400003027984 */ /* 0x001fe20000000800 */
[----:B------:R-:W-:-:S03]  /*0bf0*/  ISETP.NE.AND P0, PT, R0, RZ, PT ;  /* 0x000000ff0000720c */ /* 0x000fc60003f05270 */
[----:B------:R-:W0:Y:S02]  /*0c00*/  LDS R5, [R3] ;  /* 0x0000000003057984 */ /* 0x000e240000000800 */
[----:B0-----:R-:W-:-:S05]  /*0c10*/  FADD R2, R2, R5 ;  /* 0x0000000502027221 */ /* 0x001fca0000000000 */
[----:B------:R-:W-:Y:S04]  /*0c20*/  STS [R3], R2 ;  /* 0x0000000203007388 */ /* 0x000fe80000000800 */
[----:B------:R-:W-:Y:S04]  /*0c30*/  LDS R4, [R3+0x20] ;  /* 0x0000200003047984 */ /* 0x000fe80000000800 */
        /* <DEDUP_REMOVED lines=14> */
[----:B------:R0:W-:Y:S01]  /*0d20*/  STS [R3], R2 ;  /* 0x0000000203007388 */ /* 0x0001e20000000800 */
[----:B------:R-:W-:Y:S05]  /*0d30*/  @P0 EXIT ;  /* 0x000000000000094d */ /* 0x000fea0003800000 */
[----:B------:R-:W1:Y:S01]  /*0d40*/  LDS R5, [UR5] ;  /* 0x00000005ff057984 */ /* 0x000e620008000800 */
[----:B0-----:R-:W1:Y:S03]  /*0d50*/  LDC.64 R2, c[0x0][0x390] ;  /* 0x0000e400ff027b82 */ /* 0x001e660000000a00 */
[----:B-1----:R-:W-:Y:S01]  /*0d60*/  STG.E desc[UR8][R2.64], R5 ;  /* 0x0000000502007986 */ /* 0x002fe2000c101908 */
[----:B------:R-:W-:Y:S05]  /*0d70*/  EXIT ;  /* 0x000000000000794d */ /* 0x000fea0003800000 */
.L_x_11:
[----:B------:R-:W-:-:S00]  /*0d80*/  BRA `(.L_x_11) ;  /* 0xfffffffc00fc7947 */ /* 0x000fc0000383ffff */
[----:B------:R-:W-:-:S00]  /*0d90*/  NOP ;  /* 0x0000000000007918 */ /* 0x000fc00000000000 */
        /* <DEDUP_REMOVED lines=14> */
.L_x_12:


//--------------------- .nv.shared.squareSum      --------------------------
	.section	.nv.shared.squareSum,"aw",@nobits
	.sectionflags	@""
	.align	4
.nv.shared.squareSum:
	.zero		1536


//--------------------- .nv.shared.reserved.0     --------------------------
	.section	.nv.shared.reserved.0,"aw",@nobits
	.weak		__nv_reservedSMEM_offset_0_alias
	.size		__nv_reservedSMEM_offset_0_alias, 0, 64
	.other		__nv_reservedSMEM_offset_0_alias,@"STO_CUDA_RESERVED_SHARED STV_DEFAULT"
__nv_reservedSMEM_offset_0_alias:
	.zero		0
	.zero		64


//--------------------- .nv.constant0.squareSum   --------------------------
	.section	.nv.constant0.squareSum,"a",@progbits
	.sectionflags	@""
	.align	4
.nv.constant0.squareSum:
	.zero		920


//--------------------- SYMBOLS --------------------------

	.type		.nv.reservedSmem.offset0,@object
	.size		.nv.reservedSmem.offset0,0x4
	.type		.nv.reservedSmem.cap,@object
	.size		.nv.reservedSmem.cap,0x4
